//
// Generated by NVIDIA NVVM Compiler
//
// Compiler Build ID: CL-36424714
// Cuda compilation tools, release 13.0, V13.0.88
// Based on NVVM 20.0.0
//

.version 9.0
.target sm_100
.address_size 64

	// .globl	_Z15histogramKernelPKcPjjii
.extern .shared .align 16 .b8 smem[];

.visible .entry _Z15histogramKernelPKcPjjii(
	.param .u64 .ptr .align 1 _Z15histogramKernelPKcPjjii_param_0,
	.param .u64 .ptr .align 1 _Z15histogramKernelPKcPjjii_param_1,
	.param .u32 _Z15histogramKernelPKcPjjii_param_2,
	.param .u32 _Z15histogramKernelPKcPjjii_param_3,
	.param .u32 _Z15histogramKernelPKcPjjii_param_4
)
{
	.reg .pred 	%p<24>;
	.reg .b16 	%rs<9>;
	.reg .b32 	%r<158>;
	.reg .b64 	%rd<69>;

	ld.param.u32 	%r20, [_Z15histogramKernelPKcPjjii_param_2];
	ld.param.u32 	%r21, [_Z15histogramKernelPKcPjjii_param_3];
	ld.param.u32 	%r22, [_Z15histogramKernelPKcPjjii_param_4];
	sub.s32 	%r1, %r22, %r21;
	add.s32 	%r2, %r1, 1;
	mov.u32 	%r157, %tid.x;
	shl.b32 	%r4, %r2, 5;
	setp.ge.u32 	%p1, %r157, %r4;
	@%p1 bra 	$L__BB0_3;
	mov.u32 	%r5, %ntid.x;
	mov.u32 	%r156, %r157;
$L__BB0_2:
	shl.b32 	%r23, %r156, 2;
	mov.u32 	%r24, smem;
	add.s32 	%r25, %r24, %r23;
	mov.b32 	%r26, 0;
	st.shared.u32 	[%r25], %r26;
	add.s32 	%r156, %r156, %r5;
	setp.lt.u32 	%p2, %r156, %r4;
	@%p2 bra 	$L__BB0_2;
$L__BB0_3:
	bar.sync 	0;
	mov.u32 	%r27, %ctaid.x;
	cvt.u64.u32 	%rd1, %r27;
	mov.u32 	%r28, %ntid.x;
	cvt.u64.u32 	%rd2, %r28;
	mul.wide.u32 	%rd23, %r28, %r27;
	shl.b64 	%rd3, %rd23, 3;
	cvt.u64.u32 	%rd68, %r157;
	add.s64 	%rd25, %rd3, %rd68;
	cvt.u64.u32 	%rd4, %r20;
	setp.ge.u64 	%p3, %rd25, %rd4;
	@%p3 bra 	$L__BB0_30;
	ld.param.u64 	%rd63, [_Z15histogramKernelPKcPjjii_param_0];
	cvta.to.global.u64 	%rd26, %rd63;
	shl.b64 	%rd27, %rd1, 3;
	or.b64  	%rd28, %rd27, 2;
	mad.lo.s64 	%rd6, %rd28, %rd2, %rd26;
	or.b64  	%rd29, %rd27, 3;
	mad.lo.s64 	%rd7, %rd29, %rd2, %rd26;
	or.b64  	%rd30, %rd27, 4;
	mad.lo.s64 	%rd8, %rd30, %rd2, %rd26;
	or.b64  	%rd31, %rd27, 5;
	mad.lo.s64 	%rd9, %rd31, %rd2, %rd26;
	or.b64  	%rd32, %rd27, 7;
	mad.lo.s64 	%rd10, %rd32, %rd2, %rd26;
	and.b32  	%r8, %r157, 31;
	shl.b32 	%r30, %r8, 2;
$L__BB0_5:
	add.s64 	%rd12, %rd3, %rd68;
	setp.ge.u64 	%p4, %rd12, %rd4;
	@%p4 bra 	$L__BB0_8;
	ld.param.u64 	%rd64, [_Z15histogramKernelPKcPjjii_param_0];
	cvta.to.global.u64 	%rd33, %rd64;
	add.s64 	%rd34, %rd33, %rd3;
	add.s64 	%rd35, %rd34, %rd68;
	ld.global.nc.u8 	%rs1, [%rd35];
	cvt.u32.u8 	%r29, %rs1;
	sub.s32 	%r9, %r29, %r21;
	setp.gt.u32 	%p5, %r9, %r1;
	@%p5 bra 	$L__BB0_8;
	shl.b32 	%r31, %r9, 7;
	or.b32  	%r32, %r31, %r30;
	mov.u32 	%r33, smem;
	add.s32 	%r34, %r33, %r32;
	atom.shared.add.u32 	%r35, [%r34], 1;
$L__BB0_8:
	add.s64 	%rd13, %rd2, %rd12;
	setp.ge.u64 	%p6, %rd13, %rd4;
	@%p6 bra 	$L__BB0_11;
	ld.param.u64 	%rd65, [_Z15histogramKernelPKcPjjii_param_0];
	cvta.to.global.u64 	%rd36, %rd65;
	mov.u32 	%r36, %ctaid.x;
	cvt.u64.u32 	%rd37, %r36;
	mul.lo.s64 	%rd38, %rd37, %rd2;
	shl.b64 	%rd39, %rd38, 3;
	add.s64 	%rd40, %rd39, %rd2;
	add.s64 	%rd41, %rd36, %rd40;
	add.s64 	%rd42, %rd41, %rd68;
	ld.global.nc.u8 	%rs2, [%rd42];
	cvt.u32.u8 	%r37, %rs2;
	sub.s32 	%r10, %r37, %r21;
	setp.gt.u32 	%p7, %r10, %r1;
	@%p7 bra 	$L__BB0_11;
	shl.b32 	%r39, %r10, 7;
	or.b32  	%r40, %r39, %r30;
	mov.u32 	%r41, smem;
	add.s32 	%r42, %r41, %r40;
	atom.shared.add.u32 	%r43, [%r42], 1;
$L__BB0_11:
	add.s64 	%rd14, %rd2, %rd13;
	setp.ge.u64 	%p8, %rd14, %rd4;
	@%p8 bra 	$L__BB0_14;
	add.s64 	%rd43, %rd6, %rd68;
	ld.global.nc.u8 	%rs3, [%rd43];
	cvt.u32.u8 	%r44, %rs3;
	sub.s32 	%r11, %r44, %r21;
	setp.gt.u32 	%p9, %r11, %r1;
	@%p9 bra 	$L__BB0_14;
	shl.b32 	%r46, %r11, 7;
	or.b32  	%r47, %r46, %r30;
	mov.u32 	%r48, smem;
	add.s32 	%r49, %r48, %r47;
	atom.shared.add.u32 	%r50, [%r49], 1;
$L__BB0_14:
	add.s64 	%rd15, %rd2, %rd14;
	setp.ge.u64 	%p10, %rd15, %rd4;
	@%p10 bra 	$L__BB0_17;
	add.s64 	%rd44, %rd7, %rd68;
	ld.global.nc.u8 	%rs4, [%rd44];
	cvt.u32.u8 	%r51, %rs4;
	sub.s32 	%r12, %r51, %r21;
	setp.gt.u32 	%p11, %r12, %r1;
	@%p11 bra 	$L__BB0_17;
	shl.b32 	%r53, %r12, 7;
	or.b32  	%r54, %r53, %r30;
	mov.u32 	%r55, smem;
	add.s32 	%r56, %r55, %r54;
	atom.shared.add.u32 	%r57, [%r56], 1;
$L__BB0_17:
	add.s64 	%rd16, %rd2, %rd15;
	setp.ge.u64 	%p12, %rd16, %rd4;
	@%p12 bra 	$L__BB0_20;
	add.s64 	%rd45, %rd8, %rd68;
	ld.global.nc.u8 	%rs5, [%rd45];
	cvt.u32.u8 	%r58, %rs5;
	sub.s32 	%r13, %r58, %r21;
	setp.gt.u32 	%p13, %r13, %r1;
	@%p13 bra 	$L__BB0_20;
	shl.b32 	%r60, %r13, 7;
	or.b32  	%r61, %r60, %r30;
	mov.u32 	%r62, smem;
	add.s32 	%r63, %r62, %r61;
	atom.shared.add.u32 	%r64, [%r63], 1;
$L__BB0_20:
	add.s64 	%rd17, %rd2, %rd16;
	setp.ge.u64 	%p14, %rd17, %rd4;
	@%p14 bra 	$L__BB0_23;
	add.s64 	%rd46, %rd9, %rd68;
	ld.global.nc.u8 	%rs6, [%rd46];
	cvt.u32.u8 	%r65, %rs6;
	sub.s32 	%r14, %r65, %r21;
	setp.gt.u32 	%p15, %r14, %r1;
	@%p15 bra 	$L__BB0_23;
	shl.b32 	%r67, %r14, 7;
	or.b32  	%r68, %r67, %r30;
	mov.u32 	%r69, smem;
	add.s32 	%r70, %r69, %r68;
	atom.shared.add.u32 	%r71, [%r70], 1;
$L__BB0_23:
	add.s64 	%rd18, %rd2, %rd17;
	setp.ge.u64 	%p16, %rd18, %rd4;
	@%p16 bra 	$L__BB0_26;
	ld.param.u64 	%rd66, [_Z15histogramKernelPKcPjjii_param_0];
	cvta.to.global.u64 	%rd47, %rd66;
	mov.u32 	%r72, %ctaid.x;
	mul.wide.u32 	%rd48, %r72, 8;
	or.b64  	%rd49, %rd48, 6;
	mad.lo.s64 	%rd50, %rd49, %rd2, %rd47;
	add.s64 	%rd51, %rd50, %rd68;
	ld.global.nc.u8 	%rs7, [%rd51];
	cvt.u32.u8 	%r73, %rs7;
	sub.s32 	%r15, %r73, %r21;
	setp.gt.u32 	%p17, %r15, %r1;
	@%p17 bra 	$L__BB0_26;
	shl.b32 	%r75, %r15, 7;
	or.b32  	%r76, %r75, %r30;
	mov.u32 	%r77, smem;
	add.s32 	%r78, %r77, %r76;
	atom.shared.add.u32 	%r79, [%r78], 1;
$L__BB0_26:
	add.s64 	%rd52, %rd2, %rd18;
	setp.ge.u64 	%p18, %rd52, %rd4;
	@%p18 bra 	$L__BB0_29;
	add.s64 	%rd53, %rd10, %rd68;
	ld.global.nc.u8 	%rs8, [%rd53];
	cvt.u32.u8 	%r80, %rs8;
	sub.s32 	%r16, %r80, %r21;
	setp.gt.u32 	%p19, %r16, %r1;
	@%p19 bra 	$L__BB0_29;
	shl.b32 	%r82, %r16, 7;
	or.b32  	%r83, %r82, %r30;
	mov.u32 	%r84, smem;
	add.s32 	%r85, %r84, %r83;
	atom.shared.add.u32 	%r86, [%r85], 1;
$L__BB0_29:
	mov.u32 	%r87, %nctaid.x;
	cvt.u64.u32 	%rd54, %r87;
	mul.lo.s64 	%rd55, %rd2, %rd54;
	shl.b64 	%rd56, %rd55, 3;
	add.s64 	%rd68, %rd68, %rd56;
	mov.u32 	%r88, %ctaid.x;
	cvt.u64.u32 	%rd57, %r88;
	mul.lo.s64 	%rd58, %rd57, %rd2;
	shl.b64 	%rd59, %rd58, 3;
	add.s64 	%rd60, %rd59, %rd68;
	setp.lt.u64 	%p20, %rd60, %rd4;
	@%p20 bra 	$L__BB0_5;
$L__BB0_30:
	bar.sync 	0;
	setp.ge.u32 	%p21, %r157, %r2;
	@%p21 bra 	$L__BB0_35;
	ld.param.u64 	%rd67, [_Z15histogramKernelPKcPjjii_param_1];
	cvta.to.global.u64 	%rd20, %rd67;
	mov.u32 	%r90, smem;
	cvt.u32.u64 	%r155, %rd2;
$L__BB0_32:
	shl.b32 	%r89, %r157, 7;
	add.s32 	%r91, %r90, %r89;
	ld.shared.v4.u32 	{%r92, %r93, %r94, %r95}, [%r91];
	add.s32 	%r96, %r93, %r92;
	add.s32 	%r97, %r94, %r96;
	add.s32 	%r98, %r95, %r97;
	ld.shared.v4.u32 	{%r99, %r100, %r101, %r102}, [%r91+16];
	add.s32 	%r103, %r99, %r98;
	add.s32 	%r104, %r100, %r103;
	add.s32 	%r105, %r101, %r104;
	add.s32 	%r106, %r102, %r105;
	ld.shared.v4.u32 	{%r107, %r108, %r109, %r110}, [%r91+32];
	add.s32 	%r111, %r107, %r106;
	add.s32 	%r112, %r108, %r111;
	add.s32 	%r113, %r109, %r112;
	add.s32 	%r114, %r110, %r113;
	ld.shared.v4.u32 	{%r115, %r116, %r117, %r118}, [%r91+48];
	add.s32 	%r119, %r115, %r114;
	add.s32 	%r120, %r116, %r119;
	add.s32 	%r121, %r117, %r120;
	add.s32 	%r122, %r118, %r121;
	ld.shared.v4.u32 	{%r123, %r124, %r125, %r126}, [%r91+64];
	add.s32 	%r127, %r123, %r122;
	add.s32 	%r128, %r124, %r127;
	add.s32 	%r129, %r125, %r128;
	add.s32 	%r130, %r126, %r129;
	ld.shared.v4.u32 	{%r131, %r132, %r133, %r134}, [%r91+80];
	add.s32 	%r135, %r131, %r130;
	add.s32 	%r136, %r132, %r135;
	add.s32 	%r137, %r133, %r136;
	add.s32 	%r138, %r134, %r137;
	ld.shared.v4.u32 	{%r139, %r140, %r141, %r142}, [%r91+96];
	add.s32 	%r143, %r139, %r138;
	add.s32 	%r144, %r140, %r143;
	add.s32 	%r145, %r141, %r144;
	add.s32 	%r146, %r142, %r145;
	ld.shared.v4.u32 	{%r147, %r148, %r149, %r150}, [%r91+112];
	add.s32 	%r151, %r147, %r146;
	add.s32 	%r152, %r148, %r151;
	add.s32 	%r153, %r149, %r152;
	add.s32 	%r18, %r150, %r153;
	setp.eq.s32 	%p22, %r18, 0;
	@%p22 bra 	$L__BB0_34;
	mul.wide.u32 	%rd61, %r157, 4;
	add.s64 	%rd62, %rd20, %rd61;
	atom.global.add.u32 	%r154, [%rd62], %r18;
$L__BB0_34:
	add.s32 	%r157, %r157, %r155;
	setp.lt.u32 	%p23, %r157, %r2;
	@%p23 bra 	$L__BB0_32;
$L__BB0_35:
	ret;

}


// ===== COMPILED SASS (sm_100) =====

	.target	sm_100

	.elftype	@"ET_EXEC"


//--------------------- .note.nv.tkinfo           --------------------------
	.section	.note.nv.tkinfo,"",@"SHT_NOTE"
	.sectionflags	@"SHF_NOTE_NV_TKINFO"
	.tkinfo
        /*0018*/ 	.word	0x00000002
        /*0030*/ 	.string	""
        /*0030*/ 	.string	"ptxas"
        /*0030*/ 	.string	"Cuda compilation tools, release 13.0, V13.0.88"
        /*0030*/ 	.string	"Build cuda_13.0.r13.0/compiler.36424714_0"
        /*0030*/ 	.string	"-arch sm_100 -m 64 "



//--------------------- .note.nv.cuinfo           --------------------------
	.section	.note.nv.cuinfo,"",@"SHT_NOTE"
	.sectionflags	@"SHF_NOTE_NV_CUINFO"
        /*0018*/ 	.short	0x0002
        /*001a*/ 	.short	0x0064
        /*001c*/ 	.short	0x0082
	.zero		2


//--------------------- .nv.info                  --------------------------
	.section	.nv.info,"",@"SHT_CUDA_INFO"
	.align	4


	//----- nvinfo : EIATTR_REGCOUNT
	.align		4
        /*0000*/ 	.byte	0x04, 0x2f
        /*0002*/ 	.short	(.L_1 - .L_0)
	.align		4
.L_0:
        /*0004*/ 	.word	index@(_Z15histogramKernelPKcPjjii)
        /*0008*/ 	.word	0x00000020


	//----- nvinfo : EIATTR_FRAME_SIZE
	.align		4
.L_1:
        /*000c*/ 	.byte	0x04, 0x11
        /*000e*/ 	.short	(.L_3 - .L_2)
	.align		4
.L_2:
        /*0010*/ 	.word	index@(_Z15histogramKernelPKcPjjii)
        /*0014*/ 	.word	0x00000000


	//----- nvinfo : EIATTR_MIN_STACK_SIZE
	.align		4
.L_3:
        /*0018*/ 	.byte	0x04, 0x12
        /*001a*/ 	.short	(.L_5 - .L_4)
	.align		4
.L_4:
        /*001c*/ 	.word	index@(_Z15histogramKernelPKcPjjii)
        /*0020*/ 	.word	0x00000000
.L_5:


//--------------------- .nv.compat                --------------------------
	.section	.nv.compat,"",@"SHT_CUDA_COMPAT_INFO"
	.align	4
        /*0000*/ 	.byte	0x02, 0x09, 0x00, 0x00, 0x02, 0x02, 0x01, 0x00, 0x02, 0x05, 0x05, 0x00, 0x03, 0x07, 0x01, 0x01
        /*0010*/ 	.byte	0x02, 0x03, 0x00, 0x00, 0x02, 0x06, 0x01, 0x00, 0x04, 0x0b, 0x08, 0x00, 0x09, 0x00, 0x00, 0x00
        /*0020*/ 	.byte	0x00, 0x00, 0x00, 0x00


//--------------------- .nv.info._Z15histogramKernelPKcPjjii --------------------------
	.section	.nv.info._Z15histogramKernelPKcPjjii,"",@"SHT_CUDA_INFO"
	.sectionflags	@""
	.align	4


	//----- nvinfo : EIATTR_CUDA_API_VERSION
	.align		4
        /*0000*/ 	.byte	0x04, 0x37
        /*0002*/ 	.short	(.L_7 - .L_6)
.L_6:
        /*0004*/ 	.word	0x00000082


	//----- nvinfo : EIATTR_KPARAM_INFO
	.align		4
.L_7:
        /*0008*/ 	.byte	0x04, 0x17
        /*000a*/ 	.short	(.L_9 - .L_8)
.L_8:
        /*000c*/ 	.word	0x00000000
        /*0010*/ 	.short	0x0004
        /*0012*/ 	.short	0x0018
        /*0014*/ 	.byte	0x00, 0xf0, 0x11, 0x00


	//----- nvinfo : EIATTR_KPARAM_INFO
	.align		4
.L_9:
        /*0018*/ 	.byte	0x04, 0x17
        /*001a*/ 	.short	(.L_11 - .L_10)
.L_10:
        /*001c*/ 	.word	0x00000000
        /*0020*/ 	.short	0x0003
        /*0022*/ 	.short	0x0014
        /*0024*/ 	.byte	0x00, 0xf0, 0x11, 0x00


	//----- nvinfo : EIATTR_KPARAM_INFO
	.align		4
.L_11:
        /*0028*/ 	.byte	0x04, 0x17
        /*002a*/ 	.short	(.L_13 - .L_12)
.L_12:
        /*002c*/ 	.word	0x00000000
        /*0030*/ 	.short	0x0002
        /*0032*/ 	.short	0x0010
        /*0034*/ 	.byte	0x00, 0xf0, 0x11, 0x00


	//----- nvinfo : EIATTR_KPARAM_INFO
	.align		4
.L_13:
        /*0038*/ 	.byte	0x04, 0x17
        /*003a*/ 	.short	(.L_15 - .L_14)
.L_14:
        /*003c*/ 	.word	0x00000000
        /*0040*/ 	.short	0x0001
        /*0042*/ 	.short	0x0008
        /*0044*/ 	.byte	0x00, 0xf5, 0x21, 0x00


	//----- nvinfo : EIATTR_KPARAM_INFO
	.align		4
.L_15:
        /*0048*/ 	.byte	0x04, 0x17
        /*004a*/ 	.short	(.L_17 - .L_16)
.L_16:
        /*004c*/ 	.word	0x00000000
        /*0050*/ 	.short	0x0000
        /*0052*/ 	.short	0x0000
        /*0054*/ 	.byte	0x00, 0xf5, 0x21, 0x00


	//----- nvinfo : EIATTR_SPARSE_MMA_MASK
	.align		4
.L_17:
        /*0058*/ 	.byte	0x03, 0x50
        /*005a*/ 	.short	0x0000


	//----- nvinfo : EIATTR_MAXREG_COUNT
	.align		4
        /*005c*/ 	.byte	0x03, 0x1b
        /*005e*/ 	.short	0x00ff


	//----- nvinfo : EIATTR_NUM_BARRIERS
	.align		4
        /*0060*/ 	.byte	0x02, 0x4c
        /*0062*/ 	.byte	0x01
	.zero		1


	//----- nvinfo : EIATTR_MERCURY_ISA_VERSION
	.align		4
        /*0064*/ 	.byte	0x03, 0x5f
        /*0066*/ 	.short	0x0101


	//----- nvinfo : EIATTR_VRC_CTA_INIT_COUNT
	.align		4
        /*0068*/ 	.byte	0x02, 0x4a
	.zero		1
	.zero		1


	//----- nvinfo : EIATTR_EXIT_INSTR_OFFSETS
	.align		4
        /*006c*/ 	.byte	0x04, 0x1c
        /*006e*/ 	.short	(.L_19 - .L_18)


	//   ....[0]....
.L_18:
        /*0070*/ 	.word	0x00000f90


	//   ....[1]....
        /*0074*/ 	.word	0x00001200


	//----- nvinfo : EIATTR_CRS_STACK_SIZE
	.align		4
.L_19:
        /*0078*/ 	.byte	0x04, 0x1e
        /*007a*/ 	.short	(.L_21 - .L_20)
.L_20:
        /*007c*/ 	.word	0x00000000


	//----- nvinfo : EIATTR_CBANK_PARAM_SIZE
	.align		4
.L_21:
        /*0080*/ 	.byte	0x03, 0x19
        /*0082*/ 	.short	0x001c


	//----- nvinfo : EIATTR_PARAM_CBANK
	.align		4
        /*0084*/ 	.byte	0x04, 0x0a
        /*0086*/ 	.short	(.L_23 - .L_22)
	.align		4
.L_22:
        /*0088*/ 	.word	index@(.nv.constant0._Z15histogramKernelPKcPjjii)
        /*008c*/ 	.short	0x0380
        /*008e*/ 	.short	0x001c


	//----- nvinfo : EIATTR_SW_WAR
	.align		4
.L_23:
        /*0090*/ 	.byte	0x04, 0x36
        /*0092*/ 	.short	(.L_25 - .L_24)
.L_24:
        /*0094*/ 	.word	0x00000008
.L_25:


//--------------------- .nv.callgraph             --------------------------
	.section	.nv.callgraph,"",@"SHT_CUDA_CALLGRAPH"
	.align	4
	.sectionentsize	8
	.align		4
        /*0000*/ 	.word	0x00000000
	.align		4
        /*0004*/ 	.word	0xffffffff
	.align		4
        /*0008*/ 	.word	0x00000000
	.align		4
        /*000c*/ 	.word	0xfffffffe
	.align		4
        /*0010*/ 	.word	0x00000000
	.align		4
        /*0014*/ 	.word	0xfffffffd
	.align		4
        /*0018*/ 	.word	0x00000000
	.align		4
        /*001c*/ 	.word	0xfffffffc


//--------------------- .text._Z15histogramKernelPKcPjjii --------------------------
	.section	.text._Z15histogramKernelPKcPjjii,"ax",@progbits
	.align	128
        .global         _Z15histogramKernelPKcPjjii
        .type           _Z15histogramKernelPKcPjjii,@function
        .size           _Z15histogramKernelPKcPjjii,(.L_x_26 - _Z15histogramKernelPKcPjjii)
        .other          _Z15histogramKernelPKcPjjii,@"STO_CUDA_ENTRY STV_DEFAULT"
_Z15histogramKernelPKcPjjii:
.text._Z15histogramKernelPKcPjjii:
[----:B------:R-:W-:Y:S01]  /*0000*/  LDC R1, c[0x0][0x37c] ;  /* 0x0000df00ff017b82 */ /* 0x000fe20000000800 */
[----:B------:R-:W0:Y:S01]  /*0010*/  LDCU UR8, c[0x0][0x398] ;  /* 0x00007300ff0877ac */ /* 0x000e220008000800 */
[----:B------:R-:W1:Y:S06]  /*0020*/  S2R R0, SR_TID.X ;  /* 0x0000000000007919 */ /* 0x000e6c0000002100 */
[----:B------:R-:W2:Y:S01]  /*0030*/  S2UR UR17, SR_CTAID.X ;  /* 0x00000000001179c3 */ /* 0x000ea20000002500 */
[----:B------:R-:W-:Y:S01]  /*0040*/  BSSY.RECONVERGENT B0, `(.L_x_0) ;  /* 0x0000011000007945 */ /* 0x000fe20003800200 */
[----:B------:R-:W0:Y:S02]  /*0050*/  LDCU UR4, c[0x0][0x394] ;  /* 0x00007280ff0477ac */ /* 0x000e240008000800 */
[----:B0-----:R-:W-:-:S04]  /*0060*/  UIADD3 UR8, UPT, UPT, UR8, -UR4, URZ ;  /* 0x8000000408087290 */ /* 0x001fc8000fffe0ff */
[----:B------:R-:W-:-:S04]  /*0070*/  UIADD3 UR16, UPT, UPT, UR8, 0x1, URZ ;  /* 0x0000000108107890 */ /* 0x000fc8000fffe0ff */
[----:B------:R-:W-:-:S06]  /*0080*/  USHF.L.U32 UR4, UR16, 0x5, URZ ;  /* 0x0000000510047899 */ /* 0x000fcc00080006ff */
[----:B-1----:R-:W-:-:S13]  /*0090*/  ISETP.GE.U32.AND P0, PT, R0, UR4, PT ;  /* 0x0000000400007c0c */ /* 0x002fda000bf06070 */
[----:B--2---:R-:W-:Y:S05]  /*00a0*/  @P0 BRA `(.L_x_1) ;  /* 0x0000000000280947 */ /* 0x004fea0003800000 */
[----:B------:R-:W0:Y:S01]  /*00b0*/  S2R R4, SR_CgaCtaId ;  /* 0x0000000000047919 */ /* 0x000e220000008800 */
[----:B------:R-:W1:Y:S01]  /*00c0*/  LDC R5, c[0x0][0x360] ;  /* 0x0000d800ff057b82 */ /* 0x000e620000000800 */
[----:B------:R-:W-:Y:S01]  /*00d0*/  MOV R3, 0x400 ;  /* 0x0000040000037802 */ /* 0x000fe20000000f00 */
[----:B------:R-:W-:-:S03]  /*00e0*/  IMAD.MOV.U32 R2, RZ, RZ, R0 ;  /* 0x000000ffff027224 */ /* 0x000fc600078e0000 */
[----:B0-----:R-:W-:-:S07]  /*00f0*/  LEA R3, R4, R3, 0x18 ;  /* 0x0000000304037211 */ /* 0x001fce00078ec0ff */
.L_x_2:
[----:B------:R-:W-:Y:S02]  /*0100*/  IMAD R4, R2, 0x4, R3 ;  /* 0x0000000402047824 */ /* 0x000fe400078e0203 */
[----:B-1----:R-:W-:-:S03]  /*0110*/  IMAD.IADD R2, R5, 0x1, R2 ;  /* 0x0000000105027824 */ /* 0x002fc600078e0202 */
[----:B------:R0:W-:Y:S02]  /*0120*/  STS [R4], RZ ;  /* 0x000000ff04007388 */ /* 0x0001e40000000800 */
[----:B------:R-:W-:-:S13]  /*0130*/  ISETP.GE.U32.AND P0, PT, R2, UR4, PT ;  /* 0x0000000402007c0c */ /* 0x000fda000bf06070 */
[----:B0-----:R-:W-:Y:S05]  /*0140*/  @!P0 BRA `(.L_x_2) ;  /* 0xfffffffc00ec8947 */ /* 0x001fea000383ffff */
.L_x_1:
[----:B------:R-:W-:Y:S05]  /*0150*/  BSYNC.RECONVERGENT B0 ;  /* 0x0000000000007941 */ /* 0x000fea0003800200 */
.L_x_0:
[----:B------:R-:W0:Y:S01]  /*0160*/  LDCU UR18, c[0x0][0x360] ;  /* 0x00006c00ff1277ac */ /* 0x000e220008000800 */
[----:B------:R-:W-:Y:S06]  /*0170*/  BAR.SYNC.DEFER_BLOCKING 0x0 ;  /* 0x0000000000007b1d */ /* 0x000fec0000010000 */
[----:B------:R-:W1:Y:S01]  /*0180*/  LDCU UR6, c[0x0][0x390] ;  /* 0x00007200ff0677ac */ /* 0x000e620008000800 */
[----:B------:R-:W-:Y:S01]  /*0190*/  BSSY.RECONVERGENT B0, `(.L_x_3) ;  /* 0x00000dd000007945 */ /* 0x000fe20003800200 */
[----:B------:R-:W2:Y:S01]  /*01a0*/  LDCU.64 UR10, c[0x0][0x358] ;  /* 0x00006b00ff0a77ac */ /* 0x000ea20008000a00 */
[----:B------:R-:W3:Y:S01]  /*01b0*/  LDCU UR22, c[0x0][0x394] ;  /* 0x00007280ff1677ac */ /* 0x000ee20008000800 */
[----:B0-----:R-:W-:Y:S01]  /*01c0*/  UIMAD.WIDE.U32 UR4, UR18, UR17, URZ ;  /* 0x00000011120472a5 */ /* 0x001fe2000f8e00ff */
[----:B------:R-:W0:Y:S03]  /*01d0*/  LDCU.64 UR12, c[0x0][0x380] ;  /* 0x00007000ff0c77ac */ /* 0x000e260008000a00 */
[----:B------:R-:W-:-:S02]  /*01e0*/  USHF.L.U32 UR21, UR4, 0x3, URZ ;  /* 0x0000000304157899 */ /* 0x000fc400080006ff */
[----:B------:R-:W-:Y:S01]  /*01f0*/  USHF.L.U64.HI UR9, UR4, 0x3, UR5 ;  /* 0x0000000304097899 */ /* 0x000fe20008010205 */
[----:B------:R-:W4:Y:S03]  /*0200*/  LDCU.64 UR14, c[0x0][0x380] ;  /* 0x00007000ff0e77ac */ /* 0x000f260008000a00 */
[----:B------:R-:W-:-:S04]  /*0210*/  IADD3 R2, P1, PT, R0, UR21, RZ ;  /* 0x0000001500027c10 */ /* 0x000fc8000ff3e0ff */
[----:B-1----:R-:W-:Y:S01]  /*0220*/  ISETP.GE.U32.AND P0, PT, R2, UR6, PT ;  /* 0x0000000602007c0c */ /* 0x002fe2000bf06070 */
[----:B------:R-:W-:-:S05]  /*0230*/  IMAD.X R2, RZ, RZ, UR9, P1 ;  /* 0x00000009ff027e24 */ /* 0x000fca00088e06ff */
[----:B------:R-:W-:-:S13]  /*0240*/  ISETP.GE.U32.AND.EX P0, PT, R2, RZ, PT, P0 ;  /* 0x000000ff0200720c */ /* 0x000fda0003f06100 */
[----:B0-234-:R-:W-:Y:S05]  /*0250*/  @P0 BRA `(.L_x_4) ;  /* 0x0000000c00400947 */ /* 0x01dfea0003800000 */
[----:B------:R-:W0:Y:S01]  /*0260*/  S2R R12, SR_CTAID.X ;  /* 0x00000000000c7919 */ /* 0x000e220000002500 */
[----:B------:R-:W1:Y:S01]  /*0270*/  LDC.64 R22, c[0x0][0x380] ;  /* 0x0000e000ff167b82 */ /* 0x000e620000000a00 */
[----:B------:R-:W-:Y:S01]  /*0280*/  USHF.L.U32 UR4, UR17, 0x3, URZ ;  /* 0x0000000311047899 */ /* 0x000fe200080006ff */
[----:B------:R-:W-:Y:S01]  /*0290*/  IMAD.SHL.U32 R4, R0, 0x4, RZ ;  /* 0x0000000400047824 */ /* 0x000fe200078e00ff */
[----:B------:R-:W-:Y:S01]  /*02a0*/  USHF.R.U32.HI UR5, URZ, 0x1d, UR17 ;  /* 0x0000001dff057899 */ /* 0x000fe20008011611 */
[----:B------:R-:W-:Y:S01]  /*02b0*/  IMAD.MOV.U32 R2, RZ, RZ, R0 ;  /* 0x000000ffff027224 */ /* 0x000fe200078e0000 */
[----:B------:R-:W-:Y:S02]  /*02c0*/  ULOP3.LUT UR20, UR4, 0x2, URZ, 0xfc, !UPT ;  /* 0x0000000204147892 */ /* 0x000fe4000f8efcff */
[----:B------:R-:W-:Y:S01]  /*02d0*/  ULOP3.LUT UR19, UR4, 0x3, URZ, 0xfc, !UPT ;  /* 0x0000000304137892 */ /* 0x000fe2000f8efcff */
[----:B------:R-:W-:Y:S01]  /*02e0*/  LOP3.LUT R4, R4, 0x7c, RZ, 0xe2, !PT ;  /* 0x0000007c04047812 */ /* 0x000fe200078ee2ff */
[----:B------:R-:W-:-:S02]  /*02f0*/  ULOP3.LUT UR7, UR4, 0x4, URZ, 0xfc, !UPT ;  /* 0x0000000404077892 */ /* 0x000fc4000f8efcff */
[----:B------:R-:W-:Y:S01]  /*0300*/  ULOP3.LUT UR6, UR4, 0x5, URZ, 0xfc, !UPT ;  /* 0x0000000504067892 */ /* 0x000fe2000f8efcff */
[----:B------:R-:W-:Y:S01]  /*0310*/  IMAD.U32 R15, RZ, RZ, UR20 ;  /* 0x00000014ff0f7e24 */ /* 0x000fe2000f8e00ff */
[----:B------:R-:W-:Y:S01]  /*0320*/  ULOP3.LUT UR4, UR4, 0x7, URZ, 0xfc, !UPT ;  /* 0x0000000704047892 */ /* 0x000fe2000f8efcff */
[----:B------:R-:W-:Y:S01]  /*0330*/  IMAD.U32 R17, RZ, RZ, UR19 ;  /* 0x00000013ff117e24 */ /* 0x000fe2000f8e00ff */
[----:B------:R-:W-:Y:S01]  /*0340*/  UIMAD UR5, UR5, UR18, URZ ;  /* 0x00000012050572a4 */ /* 0x000fe2000f8e02ff */
[----:B------:R-:W-:Y:S02]  /*0350*/  IMAD.U32 R19, RZ, RZ, UR7 ;  /* 0x00000007ff137e24 */ /* 0x000fe4000f8e00ff */
[----:B------:R-:W-:Y:S02]  /*0360*/  IMAD.U32 R21, RZ, RZ, UR6 ;  /* 0x00000006ff157e24 */ /* 0x000fe4000f8e00ff */
[----:B------:R-:W-:Y:S01]  /*0370*/  IMAD.U32 R3, RZ, RZ, UR4 ;  /* 0x00000004ff037e24 */ /* 0x000fe2000f8e00ff */
[----:B------:R-:W-:Y:S01]  /*0380*/  UMOV UR4, URZ ;  /* 0x000000ff00047c82 */ /* 0x000fe20008000000 */
[----:B-1----:R-:W-:-:S04]  /*0390*/  IMAD.WIDE.U32 R14, R15, UR18, R22 ;  /* 0x000000120f0e7c25 */ /* 0x002fc8000f8e0016 */
[----:B------:R-:W-:-:S04]  /*03a0*/  IMAD.WIDE.U32 R16, R17, UR18, R22 ;  /* 0x0000001211107c25 */ /* 0x000fc8000f8e0016 */
[----:B0-----:R-:W-:-:S04]  /*03b0*/  IMAD.WIDE.U32 R12, R12, UR18, RZ ;  /* 0x000000120c0c7c25 */ /* 0x001fc8000f8e00ff */
[----:B------:R-:W-:Y:S02]  /*03c0*/  VIADD R5, R13, UR4 ;  /* 0x000000040d057c36 */ /* 0x000fe40008000000 */
[----:B------:R-:W-:-:S03]  /*03d0*/  IMAD.WIDE.U32 R18, R19, UR18, R22 ;  /* 0x0000001213127c25 */ /* 0x000fc6000f8e0016 */
[----:B------:R-:W-:Y:S01]  /*03e0*/  SHF.L.U64.HI R6, R12, 0x3, R5 ;  /* 0x000000030c067819 */ /* 0x000fe20000010205 */
[----:B------:R-:W-:-:S04]  /*03f0*/  IMAD.WIDE.U32 R20, R21, UR18, R22 ;  /* 0x0000001215147c25 */ /* 0x000fc8000f8e0016 */
[----:B------:R-:W-:-:S04]  /*0400*/  IMAD.WIDE.U32 R22, R3, UR18, R22 ;  /* 0x0000001203167c25 */ /* 0x000fc8000f8e0016 */
[----:B------:R-:W-:Y:S02]  /*0410*/  IMAD.MOV.U32 R3, RZ, RZ, RZ ;  /* 0x000000ffff037224 */ /* 0x000fe400078e00ff */
[----:B------:R-:W-:Y:S02]  /*0420*/  VIADD R8, R15, UR5 ;  /* 0x000000050f087c36 */ /* 0x000fe40008000000 */
[----:B------:R-:W-:Y:S02]  /*0430*/  VIADD R10, R17, UR5 ;  /* 0x00000005110a7c36 */ /* 0x000fe40008000000 */
[----:B------:R-:W-:Y:S02]  /*0440*/  VIADD R26, R19, UR5 ;  /* 0x00000005131a7c36 */ /* 0x000fe40008000000 */
[----:B------:R-:W-:Y:S02]  /*0450*/  VIADD R28, R21, UR5 ;  /* 0x00000005151c7c36 */ /* 0x000fe40008000000 */
[----:B------:R-:W-:-:S07]  /*0460*/  VIADD R5, R23, UR5 ;  /* 0x0000000517057c36 */ /* 0x000fce0008000000 */
.L_x_21:
[----:B------:R-:W0:Y:S01]  /*0470*/  LDC R7, c[0x0][0x390] ;  /* 0x0000e400ff077b82 */ /* 0x000e220000000800 */
[----:B------:R-:W-:Y:S01]  /*0480*/  IADD3 R24, P0, PT, R2, UR21, RZ ;  /* 0x0000001502187c10 */ /* 0x000fe2000ff1e0ff */
[----:B------:R-:W-:Y:S03]  /*0490*/  BSSY.RECONVERGENT B1, `(.L_x_5) ;  /* 0x0000022000017945 */ /* 0x000fe60003800200 */
[C---:B------:R-:W-:Y:S02]  /*04a0*/  IADD3 R11, P4, PT, R24.reuse, UR18, RZ ;  /* 0x00000012180b7c10 */ /* 0x040fe4000ff9e0ff */
[----:B------:R-:W-:Y:S02]  /*04b0*/  IADD3.X R9, PT, PT, R3, UR9, RZ, P0, !PT ;  /* 0x0000000903097c10 */ /* 0x000fe400087fe4ff */
[-C--:B0-----:R-:W-:Y:S02]  /*04c0*/  ISETP.GE.U32.AND P3, PT, R24, R7.reuse, PT ;  /* 0x000000071800720c */ /* 0x081fe40003f66070 */
[----:B------:R-:W-:-:S02]  /*04d0*/  ISETP.GE.U32.AND P1, PT, R11, R7, PT ;  /* 0x000000070b00720c */ /* 0x000fc40003f26070 */
[----:B------:R-:W-:Y:S01]  /*04e0*/  ISETP.GE.U32.AND.EX P3, PT, R9, RZ, PT, P3 ;  /* 0x000000ff0900720c */ /* 0x000fe20003f66130 */
[----:B------:R-:W-:Y:S01]  /*04f0*/  IMAD.X R9, RZ, RZ, R9, P4 ;  /* 0x000000ffff097224 */ /* 0x000fe200020e0609 */
[----:B------:R-:W-:-:S04]  /*0500*/  IADD3 R24, P2, PT, R11, UR18, RZ ;  /* 0x000000120b187c10 */ /* 0x000fc8000ff5e0ff */
[----:B------:R-:W-:Y:S01]  /*0510*/  ISETP.GE.U32.AND.EX P1, PT, R9, RZ, PT, P1 ;  /* 0x000000ff0900720c */ /* 0x000fe20003f26110 */
[----:B------:R-:W-:Y:S01]  /*0520*/  IMAD.X R9, RZ, RZ, R9, P2 ;  /* 0x000000ffff097224 */ /* 0x000fe200010e0609 */
[CC--:B------:R-:W-:Y:S02]  /*0530*/  ISETP.GE.U32.AND P0, PT, R24.reuse, R7.reuse, PT ;  /* 0x000000071800720c */ /* 0x0c0fe40003f06070 */
[----:B------:R-:W-:Y:S02]  /*0540*/  IADD3 R24, P4, PT, R24, UR18, RZ ;  /* 0x0000001218187c10 */ /* 0x000fe4000ff9e0ff */
[----:B------:R-:W-:Y:S02]  /*0550*/  ISETP.GE.U32.AND.EX P0, PT, R9, RZ, PT, P0 ;  /* 0x000000ff0900720c */ /* 0x000fe40003f06100 */
[C---:B------:R-:W-:Y:S01]  /*0560*/  ISETP.GE.U32.AND P2, PT, R24.reuse, R7, PT ;  /* 0x000000071800720c */ /* 0x040fe20003f46070 */
[----:B------:R-:W-:Y:S01]  /*0570*/  IMAD.X R9, RZ, RZ, R9, P4 ;  /* 0x000000ffff097224 */ /* 0x000fe200020e0609 */
[----:B------:R-:W-:-:S04]  /*0580*/  IADD3 R24, P6, PT, R24, UR18, RZ ;  /* 0x0000001218187c10 */ /* 0x000fc8000ffde0ff */
[----:B------:R-:W-:Y:S01]  /*0590*/  ISETP.GE.U32.AND.EX P2, PT, R9, RZ, PT, P2 ;  /* 0x000000ff0900720c */ /* 0x000fe20003f46120 */
[----:B------:R-:W-:Y:S01]  /*05a0*/  IMAD.X R9, RZ, RZ, R9, P6 ;  /* 0x000000ffff097224 */ /* 0x000fe200030e0609 */
[C---:B------:R-:W-:Y:S02]  /*05b0*/  ISETP.GE.U32.AND P4, PT, R24.reuse, R7, PT ;  /* 0x000000071800720c */ /* 0x040fe40003f86070 */
[----:B------:R-:W-:Y:S01]  /*05c0*/  IADD3 R11, P5, PT, R24, UR18, RZ ;  /* 0x00000012180b7c10 */ /* 0x000fe2000ffbe0ff */
[----:B------:R-:W-:-:S12]  /*05d0*/  @P3 BRA `(.L_x_6) ;  /* 0x0000000000343947 */ /* 0x000fd80003800000 */
[----:B------:R-:W-:-:S05]  /*05e0*/  IMAD.U32 R25, RZ, RZ, UR14 ;  /* 0x0000000eff197e24 */ /* 0x000fca000f8e00ff */
[----:B------:R-:W-:Y:S01]  /*05f0*/  IADD3 R24, P3, P6, R2, UR21, R25 ;  /* 0x0000001502187c10 */ /* 0x000fe2000fe7e019 */
[----:B------:R-:W-:-:S05]  /*0600*/  IMAD.U32 R25, RZ, RZ, UR15 ;  /* 0x0000000fff197e24 */ /* 0x000fca000f8e00ff */
[----:B------:R-:W-:-:S05]  /*0610*/  IADD3.X R25, PT, PT, R3, UR9, R25, P3, P6 ;  /* 0x0000000903197c10 */ /* 0x000fca0009fec419 */
[----:B------:R-:W2:Y:S02]  /*0620*/  LDG.E.U8.CONSTANT R24, desc[UR10][R24.64] ;  /* 0x0000000a18187981 */ /* 0x000ea4000c1e9100 */
[----:B--2---:R-:W-:-:S05]  /*0630*/  VIADD R27, R24, -UR22 ;  /* 0x80000016181b7c36 */ /* 0x004fca0008000000 */
[----:B------:R-:W-:-:S13]  /*0640*/  ISETP.GT.U32.AND P3, PT, R27, UR8, PT ;  /* 0x000000081b007c0c */ /* 0x000fda000bf64070 */
[----:B------:R-:W-:Y:S05]  /*0650*/  @P3 BRA `(.L_x_6) ;  /* 0x0000000000143947 */ /* 0x000fea0003800000 */
[----:B------:R-:W0:Y:S01]  /*0660*/  S2UR UR5, SR_CgaCtaId ;  /* 0x00000000000579c3 */ /* 0x000e220000008800 */
[----:B------:R-:W-:Y:S01]  /*0670*/  UMOV UR4, 0x400 ;  /* 0x0000040000047882 */ /* 0x000fe20000000000 */
[----:B------:R-:W-:Y:S01]  /*0680*/  IMAD R24, R27, 0x80, R4 ;  /* 0x000000801b187824 */ /* 0x000fe200078e0204 */
[----:B0-----:R-:W-:-:S09]  /*0690*/  ULEA UR4, UR5, UR4, 0x18 ;  /* 0x0000000405047291 */ /* 0x001fd2000f8ec0ff */
[----:B------:R0:W-:Y:S03]  /*06a0*/  ATOMS.POPC.INC.32 RZ, [R24+UR4] ;  /* 0x0000000018ff7f8c */ /* 0x0001e6000d800004 */
.L_x_6:
[----:B------:R-:W-:Y:S05]  /*06b0*/  BSYNC.RECONVERGENT B1 ;  /* 0x0000000000017941 */ /* 0x000fea0003800200 */
.L_x_5:
[----:B------:R-:W-:Y:S01]  /*06c0*/  BSSY.RECONVERGENT B1, `(.L_x_7) ;  /* 0x0000019000017945 */ /* 0x000fe20003800200 */
[----:B------:R-:W-:Y:S02]  /*06d0*/  ISETP.GE.U32.AND P3, PT, R11, R7, PT ;  /* 0x000000070b00720c */ /* 0x000fe40003f66070 */
[----:B------:R-:W-:Y:S01]  /*06e0*/  ISETP.GE.U32.AND.EX P4, PT, R9, RZ, PT, P4 ;  /* 0x000000ff0900720c */ /* 0x000fe20003f86140 */
[----:B------:R-:W-:Y:S01]  /*06f0*/  IMAD.X R9, RZ, RZ, R9, P5 ;  /* 0x000000ffff097224 */ /* 0x000fe200028e0609 */
[----:B------:R-:W-:Y:S01]  /*0700*/  IADD3 R11, P6, PT, R11, UR18, RZ ;  /* 0x000000120b0b7c10 */ /* 0x000fe2000ffde0ff */
[----:B------:R-:W-:-:S12]  /*0710*/  @P1 BRA `(.L_x_8) ;  /* 0x00000000004c1947 */ /* 0x000fd80003800000 */
[----:B------:R-:W1:Y:S01]  /*0720*/  S2UR UR6, SR_CTAID.X ;  /* 0x00000000000679c3 */ /* 0x000e620000002500 */
[----:B------:R-:W-:Y:S01]  /*0730*/  UMOV UR4, URZ ;  /* 0x000000ff00047c82 */ /* 0x000fe20008000000 */
[----:B------:R-:W-:Y:S01]  /*0740*/  IMAD.U32 R25, RZ, RZ, UR14 ;  /* 0x0000000eff197e24 */ /* 0x000fe2000f8e00ff */
[----:B-1----:R-:W-:-:S04]  /*0750*/  UIMAD.WIDE.U32 UR6, UR6, UR18, URZ ;  /* 0x00000012060672a5 */ /* 0x002fc8000f8e00ff */
[----:B------:R-:W-:Y:S02]  /*0760*/  ULEA UR5, UP0, UR6, UR18, 0x3 ;  /* 0x0000001206057291 */ /* 0x000fe4000f8018ff */
[----:B------:R-:W-:-:S04]  /*0770*/  UIADD3 UR4, UPT, UPT, UR7, UR4, URZ ;  /* 0x0000000407047290 */ /* 0x000fc8000fffe0ff */
[----:B------:R-:W-:Y:S01]  /*0780*/  ULEA.HI.X UR6, UR6, URZ, UR4, 0x3, UP0 ;  /* 0x000000ff06067291 */ /* 0x000fe200080f1c04 */
[----:B0-----:R-:W-:Y:S01]  /*0790*/  IADD3 R24, P1, P5, R2, UR5, R25 ;  /* 0x0000000502187c10 */ /* 0x001fe2000fd3e019 */
        /* <DEDUP_REMOVED lines=11> */
.L_x_8:
[----:B------:R-:W-:Y:S05]  /*0850*/  BSYNC.RECONVERGENT B1 ;  /* 0x0000000000017941 */ /* 0x000fea0003800200 */
.L_x_7:
[----:B01----:R-:W-:Y:S01]  /*0860*/  IADD3 R24, P5, PT, R11, UR18, RZ ;  /* 0x000000120b187c10 */ /* 0x003fe2000ffbe0ff */
[----:B------:R-:W-:Y:S01]  /*0870*/  BSSY.RECONVERGENT B1, `(.L_x_9) ;  /* 0x0000014000017945 */ /* 0x000fe20003800200 */
[----:B------:R-:W-:Y:S01]  /*0880*/  ISETP.GE.U32.AND.EX P3, PT, R9, RZ, PT, P3 ;  /* 0x000000ff0900720c */ /* 0x000fe20003f66130 */
[----:B------:R-:W-:Y:S01]  /*0890*/  IMAD.X R9, RZ, RZ, R9, P6 ;  /* 0x000000ffff097224 */ /* 0x000fe200030e0609 */
[-C--:B------:R-:W-:Y:S02]  /*08a0*/  ISETP.GE.U32.AND P1, PT, R11, R7.reuse, PT ;  /* 0x000000070b00720c */ /* 0x080fe40003f26070 */
[----:B------:R-:W-:Y:S01]  /*08b0*/  ISETP.GE.U32.AND P6, PT, R24, R7, PT ;  /* 0x000000071800720c */ /* 0x000fe20003fc6070 */
[----:B------:R-:W-:Y:S01]  /*08c0*/  IMAD.X R11, RZ, RZ, R9, P5 ;  /* 0x000000ffff0b7224 */ /* 0x000fe200028e0609 */
[----:B------:R-:W-:-:S04]  /*08d0*/  ISETP.GE.U32.AND.EX P1, PT, R9, RZ, PT, P1 ;  /* 0x000000ff0900720c */ /* 0x000fc80003f26110 */
[----:B------:R-:W-:Y:S01]  /*08e0*/  ISETP.GE.U32.AND.EX P6, PT, R11, RZ, PT, P6 ;  /* 0x000000ff0b00720c */ /* 0x000fe20003fc6160 */
[----:B------:R-:W-:-:S12]  /*08f0*/  @P0 BRA `(.L_x_10) ;  /* 0x00000000002c0947 */ /* 0x000fd80003800000 */
[----:B------:R-:W-:-:S05]  /*0900*/  IADD3 R24, P0, PT, R2, R14, RZ ;  /* 0x0000000e02187210 */ /* 0x000fca0007f1e0ff */
[----:B------:R-:W-:-:S05]  /*0910*/  IMAD.X R25, R3, 0x1, R8, P0 ;  /* 0x0000000103197824 */ /* 0x000fca00000e0608 */
        /* <DEDUP_REMOVED lines=9> */
.L_x_10:
[----:B------:R-:W-:Y:S05]  /*09b0*/  BSYNC.RECONVERGENT B1 ;  /* 0x0000000000017941 */ /* 0x000fea0003800200 */
.L_x_9:
[----:B------:R-:W-:Y:S04]  /*09c0*/  BSSY.RECONVERGENT B1, `(.L_x_11) ;  /* 0x000000d000017945 */ /* 0x000fe80003800200 */
[----:B------:R-:W-:Y:S05]  /*09d0*/  @P2 BRA `(.L_x_12) ;  /* 0x00000000002c2947 */ /* 0x000fea0003800000 */
[----:B------:R-:W-:-:S05]  /*09e0*/  IADD3 R24, P0, PT, R2, R16, RZ ;  /* 0x0000001002187210 */ /* 0x000fca0007f1e0ff */
[----:B------:R-:W-:-:S05]  /*09f0*/  IMAD.X R25, R3, 0x1, R10, P0 ;  /* 0x0000000103197824 */ /* 0x000fca00000e060a */
[----:B------:R-:W0:Y:S02]  /*0a00*/  LDG.E.U8.CONSTANT R24, desc[UR10][R24.64] ;  /* 0x0000000a18187981 */ /* 0x000e24000c1e9100 */
[----:B0-----:R-:W-:-:S05]  /*0a10*/  VIADD R9, R24, -UR22 ;  /* 0x8000001618097c36 */ /* 0x001fca0008000000 */
[----:B------:R-:W-:-:S13]  /*0a20*/  ISETP.GT.U32.AND P0, PT, R9, UR8, PT ;  /* 0x0000000809007c0c */ /* 0x000fda000bf04070 */
[----:B------:R-:W-:Y:S05]  /*0a30*/  @P0 BRA `(.L_x_12) ;  /* 0x0000000000140947 */ /* 0x000fea0003800000 */
[----:B------:R-:W0:Y:S01]  /*0a40*/  S2UR UR5, SR_CgaCtaId ;  /* 0x00000000000579c3 */ /* 0x000e220000008800 */
[----:B------:R-:W-:Y:S01]  /*0a50*/  UMOV UR4, 0x400 ;  /* 0x0000040000047882 */ /* 0x000fe20000000000 */
[----:B------:R-:W-:Y:S01]  /*0a60*/  IMAD R9, R9, 0x80, R4 ;  /* 0x0000008009097824 */ /* 0x000fe200078e0204 */
[----:B0-----:R-:W-:-:S09]  /*0a70*/  ULEA UR4, UR5, UR4, 0x18 ;  /* 0x0000000405047291 */ /* 0x001fd2000f8ec0ff */
[----:B------:R1:W-:Y:S03]  /*0a80*/  ATOMS.POPC.INC.32 RZ, [R9+UR4] ;  /* 0x0000000009ff7f8c */ /* 0x0003e6000d800004 */
.L_x_12:
[----:B------:R-:W-:Y:S05]  /*0a90*/  BSYNC.RECONVERGENT B1 ;  /* 0x0000000000017941 */ /* 0x000fea0003800200 */
.L_x_11:
[----:B------:R-:W-:Y:S04]  /*0aa0*/  BSSY.RECONVERGENT B1, `(.L_x_13) ;  /* 0x000000d000017945 */ /* 0x000fe80003800200 */
[----:B------:R-:W-:Y:S05]  /*0ab0*/  @P4 BRA `(.L_x_14) ;  /* 0x00000000002c4947 */ /* 0x000fea0003800000 */
[----:B------:R-:W-:-:S05]  /*0ac0*/  IADD3 R24, P0, PT, R2, R18, RZ ;  /* 0x0000001202187210 */ /* 0x000fca0007f1e0ff */
[----:B------:R-:W-:-:S05]  /*0ad0*/  IMAD.X R25, R3, 0x1, R26, P0 ;  /* 0x0000000103197824 */ /* 0x000fca00000e061a */
[----:B------:R-:W0:Y:S02]  /*0ae0*/  LDG.E.U8.CONSTANT R24, desc[UR10][R24.64] ;  /* 0x0000000a18187981 */ /* 0x000e24000c1e9100 */
[----:B01----:R-:W-:-:S05]  /*0af0*/  VIADD R9, R24, -UR22 ;  /* 0x8000001618097c36 */ /* 0x003fca0008000000 */
[----:B------:R-:W-:-:S13]  /*0b00*/  ISETP.GT.U32.AND P0, PT, R9, UR8, PT ;  /* 0x0000000809007c0c */ /* 0x000fda000bf04070 */
[----:B------:R-:W-:Y:S05]  /*0b10*/  @P0 BRA `(.L_x_14) ;  /* 0x0000000000140947 */ /* 0x000fea0003800000 */
[----:B------:R-:W0:Y:S01]  /*0b20*/  S2UR UR5, SR_CgaCtaId ;  /* 0x00000000000579c3 */ /* 0x000e220000008800 */
[----:B------:R-:W-:Y:S01]  /*0b30*/  UMOV UR4, 0x400 ;  /* 0x0000040000047882 */ /* 0x000fe20000000000 */
[----:B------:R-:W-:Y:S01]  /*0b40*/  IMAD R9, R9, 0x80, R4 ;  /* 0x0000008009097824 */ /* 0x000fe200078e0204 */
[----:B0-----:R-:W-:-:S09]  /*0b50*/  ULEA UR4, UR5, UR4, 0x18 ;  /* 0x0000000405047291 */ /* 0x001fd2000f8ec0ff */
[----:B------:R2:W-:Y:S03]  /*0b60*/  ATOMS.POPC.INC.32 RZ, [R9+UR4] ;  /* 0x0000000009ff7f8c */ /* 0x0005e6000d800004 */
.L_x_14:
[----:B------:R-:W-:Y:S05]  /*0b70*/  BSYNC.RECONVERGENT B1 ;  /* 0x0000000000017941 */ /* 0x000fea0003800200 */
.L_x_13:
[----:B------:R-:W-:Y:S04]  /*0b80*/  BSSY.RECONVERGENT B1, `(.L_x_15) ;  /* 0x000000d000017945 */ /* 0x000fe80003800200 */
[----:B------:R-:W-:Y:S05]  /*0b90*/  @P3 BRA `(.L_x_16) ;  /* 0x00000000002c3947 */ /* 0x000fea0003800000 */
[----:B------:R-:W-:-:S05]  /*0ba0*/  IADD3 R24, P0, PT, R2, R20, RZ ;  /* 0x0000001402187210 */ /* 0x000fca0007f1e0ff */
[----:B------:R-:W-:-:S05]  /*0bb0*/  IMAD.X R25, R3, 0x1, R28, P0 ;  /* 0x0000000103197824 */ /* 0x000fca00000e061c */
[----:B------:R-:W0:Y:S02]  /*0bc0*/  LDG.E.U8.CONSTANT R24, desc[UR10][R24.64] ;  /* 0x0000000a18187981 */ /* 0x000e24000c1e9100 */
[----:B012---:R-:W-:-:S05]  /*0bd0*/  VIADD R9, R24, -UR22 ;  /* 0x8000001618097c36 */ /* 0x007fca0008000000 */
[----:B------:R-:W-:-:S13]  /*0be0*/  ISETP.GT.U32.AND P0, PT, R9, UR8, PT ;  /* 0x0000000809007c0c */ /* 0x000fda000bf04070 */
[----:B------:R-:W-:Y:S05]  /*0bf0*/  @P0 BRA `(.L_x_16) ;  /* 0x0000000000140947 */ /* 0x000fea0003800000 */
[----:B------:R-:W0:Y:S01]  /*0c00*/  S2UR UR5, SR_CgaCtaId ;  /* 0x00000000000579c3 */ /* 0x000e220000008800 */
[----:B------:R-:W-:Y:S01]  /*0c10*/  UMOV UR4, 0x400 ;  /* 0x0000040000047882 */ /* 0x000fe20000000000 */
[----:B------:R-:W-:Y:S01]  /*0c20*/  IMAD R9, R9, 0x80, R4 ;  /* 0x0000008009097824 */ /* 0x000fe200078e0204 */
[----:B0-----:R-:W-:-:S09]  /*0c30*/  ULEA UR4, UR5, UR4, 0x18 ;  /* 0x0000000405047291 */ /* 0x001fd2000f8ec0ff */
[----:B------:R3:W-:Y:S03]  /*0c40*/  ATOMS.POPC.INC.32 RZ, [R9+UR4] ;  /* 0x0000000009ff7f8c */ /* 0x0007e6000d800004 */
.L_x_16:
[----:B------:R-:W-:Y:S05]  /*0c50*/  BSYNC.RECONVERGENT B1 ;  /* 0x0000000000017941 */ /* 0x000fea0003800200 */
.L_x_15:
[----:B------:R-:W-:Y:S04]  /*0c60*/  BSSY.RECONVERGENT B1, `(.L_x_17) ;  /* 0x0000013000017945 */ /* 0x000fe80003800200 */
[----:B------:R-:W-:Y:S05]  /*0c70*/  @P1 BRA `(.L_x_18) ;  /* 0x0000000000441947 */ /* 0x000fea0003800000 */
[----:B------:R-:W4:Y:S02]  /*0c80*/  S2UR UR4, SR_CTAID.X ;  /* 0x00000000000479c3 */ /* 0x000f240000002500 */
[----:B----4-:R-:W-:-:S04]  /*0c90*/  UIMAD.WIDE.U32 UR4, UR4, 0x8, URZ ;  /* 0x00000008040478a5 */ /* 0x010fc8000f8e00ff */
[----:B------:R-:W-:Y:S02]  /*0ca0*/  ULOP3.LUT UR4, UR4, 0x6, URZ, 0xfc, !UPT ;  /* 0x0000000604047892 */ /* 0x000fe4000f8efcff */
[----:B------:R-:W-:Y:S02]  /*0cb0*/  UIMAD UR6, UR5, UR18, URZ ;  /* 0x00000012050672a4 */ /* 0x000fe4000f8e02ff */
[----:B------:R-:W-:-:S04]  /*0cc0*/  UIMAD.WIDE.U32 UR4, UR18, UR4, UR12 ;  /* 0x00000004120472a5 */ /* 0x000fc8000f8e000c */
[----:B0123--:R-:W-:Y:S02]  /*0cd0*/  IMAD.U32 R9, RZ, RZ, UR6 ;  /* 0x00000006ff097e24 */ /* 0x00ffe4000f8e00ff */
[----:B------:R-:W-:-:S04]  /*0ce0*/  IADD3 R24, P0, PT, R2, UR4, RZ ;  /* 0x0000000402187c10 */ /* 0x000fc8000ff1e0ff */
[----:B------:R-:W-:-:S05]  /*0cf0*/  IADD3.X R25, PT, PT, R3, UR5, R9, P0, !PT ;  /* 0x0000000503197c10 */ /* 0x000fca00087fe409 */
        /* <DEDUP_REMOVED lines=9> */
.L_x_18:
[----:B------:R-:W-:Y:S05]  /*0d90*/  BSYNC.RECONVERGENT B1 ;  /* 0x0000000000017941 */ /* 0x000fea0003800200 */
.L_x_17:
[----:B------:R-:W-:Y:S04]  /*0da0*/  BSSY.RECONVERGENT B1, `(.L_x_19) ;  /* 0x000000d000017945 */ /* 0x000fe80003800200 */
[----:B------:R-:W-:Y:S05]  /*0db0*/  @P6 BRA `(.L_x_20) ;  /* 0x00000000002c6947 */ /* 0x000fea0003800000 */
[----:B------:R-:W-:-:S05]  /*0dc0*/  IADD3 R24, P0, PT, R2, R22, RZ ;  /* 0x0000001602187210 */ /* 0x000fca0007f1e0ff */
[----:B------:R-:W-:-:S05]  /*0dd0*/  IMAD.X R25, R3, 0x1, R5, P0 ;  /* 0x0000000103197824 */ /* 0x000fca00000e0605 */
[----:B------:R-:W0:Y:S02]  /*0de0*/  LDG.E.U8.CONSTANT R24, desc[UR10][R24.64] ;  /* 0x0000000a18187981 */ /* 0x000e24000c1e9100 */
[----:B01234-:R-:W-:-:S05]  /*0df0*/  VIADD R9, R24, -UR22 ;  /* 0x8000001618097c36 */ /* 0x01ffca0008000000 */
[----:B------:R-:W-:-:S13]  /*0e00*/  ISETP.GT.U32.AND P0, PT, R9, UR8, PT ;  /* 0x0000000809007c0c */ /* 0x000fda000bf04070 */
[----:B------:R-:W-:Y:S05]  /*0e10*/  @P0 BRA `(.L_x_20) ;  /* 0x0000000000140947 */ /* 0x000fea0003800000 */
[----:B------:R-:W0:Y:S01]  /*0e20*/  S2UR UR5, SR_CgaCtaId ;  /* 0x00000000000579c3 */ /* 0x000e220000008800 */
[----:B------:R-:W-:Y:S01]  /*0e30*/  UMOV UR4, 0x400 ;  /* 0x0000040000047882 */ /* 0x000fe20000000000 */
[----:B------:R-:W-:Y:S01]  /*0e40*/  IMAD R9, R9, 0x80, R4 ;  /* 0x0000008009097824 */ /* 0x000fe200078e0204 */
[----:B0-----:R-:W-:-:S09]  /*0e50*/  ULEA UR4, UR5, UR4, 0x18 ;  /* 0x0000000405047291 */ /* 0x001fd2000f8ec0ff */
[----:B------:R0:W-:Y:S03]  /*0e60*/  ATOMS.POPC.INC.32 RZ, [R9+UR4] ;  /* 0x0000000009ff7f8c */ /* 0x0001e6000d800004 */
.L_x_20:
[----:B------:R-:W-:Y:S05]  /*0e70*/  BSYNC.RECONVERGENT B1 ;  /* 0x0000000000017941 */ /* 0x000fea0003800200 */
.L_x_19:
[----:B------:R-:W5:Y:S01]  /*0e80*/  LDCU UR6, c[0x0][0x370] ;  /* 0x00006e00ff0677ac */ /* 0x000f620008000800 */
[----:B------:R-:W-:Y:S01]  /*0e90*/  UMOV UR4, URZ ;  /* 0x000000ff00047c82 */ /* 0x000fe20008000000 */
[----:B-----5:R-:W-:-:S04]  /*0ea0*/  UIMAD.WIDE.U32 UR6, UR18, UR6, URZ ;  /* 0x00000006120672a5 */ /* 0x020fc8000f8e00ff */
[----:B------:R-:W-:Y:S02]  /*0eb0*/  UIADD3 UR4, UPT, UPT, UR7, UR4, URZ ;  /* 0x0000000407047290 */ /* 0x000fe4000fffe0ff */
[----:B01234-:R-:W-:Y:S02]  /*0ec0*/  IMAD.U32 R9, RZ, RZ, UR6 ;  /* 0x00000006ff097e24 */ /* 0x01ffe4000f8e00ff */
[----:B------:R-:W-:-:S03]  /*0ed0*/  IMAD.U32 R24, RZ, RZ, UR6 ;  /* 0x00000006ff187e24 */ /* 0x000fc6000f8e00ff */
[----:B------:R-:W-:Y:S01]  /*0ee0*/  LEA R2, P0, R9, R2, 0x3 ;  /* 0x0000000209027211 */ /* 0x000fe200078018ff */
[----:B------:R-:W-:-:S05]  /*0ef0*/  IMAD.U32 R9, RZ, RZ, UR4 ;  /* 0x00000004ff097e24 */ /* 0x000fca000f8e00ff */
[----:B------:R-:W-:Y:S02]  /*0f00*/  LEA.HI.X R3, R24, R3, R9, 0x3, P0 ;  /* 0x0000000318037211 */ /* 0x000fe400000f1c09 */
[----:B------:R-:W-:-:S04]  /*0f10*/  LEA R24, P1, R12, R2, 0x3 ;  /* 0x000000020c187211 */ /* 0x000fc800078218ff */
[----:B------:R-:W-:Y:S01]  /*0f20*/  ISETP.GE.U32.AND P0, PT, R24, R7, PT ;  /* 0x000000071800720c */ /* 0x000fe20003f06070 */
[----:B------:R-:W-:-:S05]  /*0f30*/  IMAD.X R7, R6, 0x1, R3, P1 ;  /* 0x0000000106077824 */ /* 0x000fca00008e0603 */
[----:B------:R-:W-:-:S13]  /*0f40*/  ISETP.GE.U32.AND.EX P0, PT, R7, RZ, PT, P0 ;  /* 0x000000ff0700720c */ /* 0x000fda0003f06100 */
[----:B------:R-:W-:Y:S05]  /*0f50*/  @!P0 BRA `(.L_x_21) ;  /* 0xfffffff400448947 */ /* 0x000fea000383ffff */
.L_x_4:
[----:B------:R-:W-:Y:S05]  /*0f60*/  BSYNC.RECONVERGENT B0 ;  /* 0x0000000000007941 */ /* 0x000fea0003800200 */
.L_x_3:
[----:B------:R-:W-:Y:S01]  /*0f70*/  BAR.SYNC.DEFER_BLOCKING 0x0 ;  /* 0x0000000000007b1d */ /* 0x000fe20000010000 */
[----:B------:R-:W-:-:S13]  /*0f80*/  ISETP.GE.U32.AND P0, PT, R0, UR16, PT ;  /* 0x0000001000007c0c */ /* 0x000fda000bf06070 */
[----:B------:R-:W-:Y:S05]  /*0f90*/  @P0 EXIT ;  /* 0x000000000000094d */ /* 0x000fea0003800000 */
[----:B------:R-:W0:Y:S01]  /*0fa0*/  S2UR UR5, SR_CgaCtaId ;  /* 0x00000000000579c3 */ /* 0x000e220000008800 */
[----:B------:R-:W-:-:S07]  /*0fb0*/  UMOV UR4, 0x400 ;  /* 0x0000040000047882 */ /* 0x000fce0000000000 */
[----:B------:R-:W1:Y:S01]  /*0fc0*/  LDC.64 R28, c[0x0][0x388] ;  /* 0x0000e200ff1c7b82 */ /* 0x000e620000000a00 */
[----:B0-----:R-:W-:-:S12]  /*0fd0*/  ULEA UR4, UR5, UR4, 0x18 ;  /* 0x0000000405047291 */ /* 0x001fd8000f8ec0ff */
.L_x_24:
[----:B0-----:R-:W-:Y:S01]  /*0fe0*/  LEA R2, R0, UR4, 0x7 ;  /* 0x0000000400027c11 */ /* 0x001fe2000f8e38ff */
[----:B------:R-:W-:Y:S04]  /*0ff0*/  BSSY.RECONVERGENT B0, `(.L_x_22) ;  /* 0x000001d000007945 */ /* 0x000fe80003800200 */
[----:B------:R-:W0:Y:S04]  /*1000*/  LDS.128 R24, [R2] ;  /* 0x0000000002187984 */ /* 0x000e280000000c00 */
[----:B------:R-:W2:Y:S04]  /*1010*/  LDS.128 R8, [R2+0x10] ;  /* 0x0000100002087984 */ /* 0x000ea80000000c00 */
[----:B------:R-:W3:Y:S04]  /*1020*/  LDS.128 R12, [R2+0x20] ;  /* 0x00002000020c7984 */ /* 0x000ee80000000c00 */
[----:B------:R-:W4:Y:S04]  /*1030*/  LDS.128 R16, [R2+0x30] ;  /* 0x0000300002107984 */ /* 0x000f280000000c00 */
[----:B------:R-:W5:Y:S04]  /*1040*/  LDS.128 R20, [R2+0x40] ;  /* 0x0000400002147984 */ /* 0x000f680000000c00 */
[----:B------:R-:W1:Y:S01]  /*1050*/  LDS.128 R4, [R2+0x50] ;  /* 0x0000500002047984 */ /* 0x000e620000000c00 */
[----:B0-----:R-:W-:-:S04]  /*1060*/  IADD3 R24, PT, PT, R26, R25, R24 ;  /* 0x000000191a187210 */ /* 0x001fc80007ffe018 */
[----:B--2---:R-:W-:Y:S02]  /*1070*/  IADD3 R8, PT, PT, R8, R27, R24 ;  /* 0x0000001b08087210 */ /* 0x004fe40007ffe018 */
[----:B------:R-:W0:Y:S02]  /*1080*/  LDS.128 R24, [R2+0x60] ;  /* 0x0000600002187984 */ /* 0x000e240000000c00 */
[----:B------:R-:W-:-:S04]  /*1090*/  IADD3 R8, PT, PT, R10, R9, R8 ;  /* 0x000000090a087210 */ /* 0x000fc80007ffe008 */
[----:B---3--:R-:W-:-:S04]  /*10a0*/  IADD3 R8, PT, PT, R12, R11, R8 ;  /* 0x0000000b0c087210 */ /* 0x008fc80007ffe008 */
[----:B------:R-:W-:Y:S02]  /*10b0*/  IADD3 R13, PT, PT, R14, R13, R8 ;  /* 0x0000000d0e0d7210 */ /* 0x000fe40007ffe008 */
[----:B------:R-:W2:Y:S02]  /*10c0*/  LDS.128 R8, [R2+0x70] ;  /* 0x0000700002087984 */ /* 0x000ea40000000c00 */
[----:B----4-:R-:W-:-:S04]  /*10d0*/  IADD3 R13, PT, PT, R16, R15, R13 ;  /* 0x0000000f100d7210 */ /* 0x010fc80007ffe00d */
[----:B------:R-:W-:-:S04]  /*10e0*/  IADD3 R13, PT, PT, R18, R17, R13 ;  /* 0x00000011120d7210 */ /* 0x000fc80007ffe00d */
[----:B-----5:R-:W-:-:S04]  /*10f0*/  IADD3 R13, PT, PT, R20, R19, R13 ;  /* 0x00000013140d7210 */ /* 0x020fc80007ffe00d */
[----:B------:R-:W-:-:S04]  /*1100*/  IADD3 R13, PT, PT, R22, R21, R13 ;  /* 0x00000015160d7210 */ /* 0x000fc80007ffe00d */
[----:B-1----:R-:W-:-:S04]  /*1110*/  IADD3 R4, PT, PT, R4, R23, R13 ;  /* 0x0000001704047210 */ /* 0x002fc80007ffe00d */
[----:B------:R-:W-:-:S04]  /*1120*/  IADD3 R4, PT, PT, R6, R5, R4 ;  /* 0x0000000506047210 */ /* 0x000fc80007ffe004 */
[----:B0-----:R-:W-:-:S04]  /*1130*/  IADD3 R4, PT, PT, R24, R7, R4 ;  /* 0x0000000718047210 */ /* 0x001fc80007ffe004 */
[----:B------:R-:W-:-:S04]  /*1140*/  IADD3 R4, PT, PT, R26, R25, R4 ;  /* 0x000000191a047210 */ /* 0x000fc80007ffe004 */
[----:B--2---:R-:W-:-:S04]  /*1150*/  IADD3 R4, PT, PT, R8, R27, R4 ;  /* 0x0000001b08047210 */ /* 0x004fc80007ffe004 */
[----:B------:R-:W-:-:S05]  /*1160*/  IADD3 R4, PT, PT, R10, R9, R4 ;  /* 0x000000090a047210 */ /* 0x000fca0007ffe004 */
[----:B------:R-:W-:-:S05]  /*1170*/  IMAD.IADD R11, R11, 0x1, R4 ;  /* 0x000000010b0b7824 */ /* 0x000fca00078e0204 */
[----:B------:R-:W-:-:S13]  /*1180*/  ISETP.NE.AND P0, PT, R11, RZ, PT ;  /* 0x000000ff0b00720c */ /* 0x000fda0003f05270 */
[----:B------:R-:W-:Y:S05]  /*1190*/  @!P0 BRA `(.L_x_23) ;  /* 0x0000000000088947 */ /* 0x000fea0003800000 */
[----:B------:R-:W-:-:S05]  /*11a0*/  IMAD.WIDE.U32 R2, R0, 0x4, R28 ;  /* 0x0000000400027825 */ /* 0x000fca00078e001c */
[----:B------:R0:W-:Y:S02]  /*11b0*/  REDG.E.ADD.STRONG.GPU desc[UR10][R2.64], R11 ;  /* 0x0000000b0200798e */ /* 0x0001e4000c12e10a */
.L_x_23:
[----:B------:R-:W-:Y:S05]  /*11c0*/  BSYNC.RECONVERGENT B0 ;  /* 0x0000000000007941 */ /* 0x000fea0003800200 */
.L_x_22:
[----:B------:R-:W-:-:S05]  /*11d0*/  VIADD R0, R0, UR18 ;  /* 0x0000001200007c36 */ /* 0x000fca0008000000 */
[----:B------:R-:W-:-:S13]  /*11e0*/  ISETP.GE.U32.AND P0, PT, R0, UR16, PT ;  /* 0x0000001000007c0c */ /* 0x000fda000bf06070 */
[----:B------:R-:W-:Y:S05]  /*11f0*/  @!P0 BRA `(.L_x_24) ;  /* 0xfffffffc00788947 */ /* 0x000fea000383ffff */
[----:B------:R-:W-:Y:S05]  /*1200*/  EXIT ;  /* 0x000000000000794d */ /* 0x000fea0003800000 */
.L_x_25:
[----:B------:R-:W-:-:S00]  /*1210*/  BRA `(.L_x_25) ;  /* 0xfffffffc00fc7947 */ /* 0x000fc0000383ffff */
[----:B------:R-:W-:-:S00]  /*1220*/  NOP ;  /* 0x0000000000007918 */ /* 0x000fc00000000000 */
        /* <DEDUP_REMOVED lines=13> */
.L_x_26:


//--------------------- .nv.shared._Z15histogramKernelPKcPjjii --------------------------
	.section	.nv.shared._Z15histogramKernelPKcPjjii,"aw",@nobits
	.sectionflags	@""
	.align	16
	.zero		1024


//--------------------- .nv.shared.reserved.0     --------------------------
	.section	.nv.shared.reserved.0,"aw",@nobits
	.weak		__nv_reservedSMEM_offset_0_alias
	.size		__nv_reservedSMEM_offset_0_alias, 0, 64
	.other		__nv_reservedSMEM_offset_0_alias,@"STO_CUDA_RESERVED_SHARED STV_DEFAULT"
__nv_reservedSMEM_offset_0_alias:
	.zero		0
	.zero		64


//--------------------- .nv.constant0._Z15histogramKernelPKcPjjii --------------------------
	.section	.nv.constant0._Z15histogramKernelPKcPjjii,"a",@progbits
	.sectionflags	@""
	.align	4
.nv.constant0._Z15histogramKernelPKcPjjii:
	.zero		924


//--------------------- SYMBOLS --------------------------

	.type		.nv.reservedSmem.offset0,@object
	.size		.nv.reservedSmem.offset0,0x4
	.type		.nv.reservedSmem.cap,@object
	.size		.nv.reservedSmem.cap,0x4
